//
// Generated by NVIDIA NVVM Compiler
//
// Compiler Build ID: CL-36424714
// Cuda compilation tools, release 13.0, V13.0.88
// Based on NVVM 20.0.0
//

.version 9.0
.target sm_100
.address_size 64

	// .globl	_Z12dilateKernelPiS_jj
// _ZZ12dilateKernelPiS_jjE9sharedMem has been demoted
// _ZZ11erodeKernelPiS_jjE9sharedMem has been demoted

.visible .entry _Z12dilateKernelPiS_jj(
	.param .u64 .ptr .align 1 _Z12dilateKernelPiS_jj_param_0,
	.param .u64 .ptr .align 1 _Z12dilateKernelPiS_jj_param_1,
	.param .u32 _Z12dilateKernelPiS_jj_param_2,
	.param .u32 _Z12dilateKernelPiS_jj_param_3
)
{
	.reg .pred 	%p<20>;
	.reg .b32 	%r<51>;
	.reg .b64 	%rd<9>;
	// demoted variable
	.shared .align 4 .b8 _ZZ12dilateKernelPiS_jjE9sharedMem[1296];
	ld.param.u64 	%rd1, [_Z12dilateKernelPiS_jj_param_0];
	ld.param.u64 	%rd2, [_Z12dilateKernelPiS_jj_param_1];
	ld.param.u32 	%r9, [_Z12dilateKernelPiS_jj_param_2];
	ld.param.u32 	%r10, [_Z12dilateKernelPiS_jj_param_3];
	mov.u32 	%r11, %ctaid.y;
	shl.b32 	%r12, %r11, 4;
	mov.u32 	%r1, %tid.y;
	add.s32 	%r2, %r12, %r1;
	mov.u32 	%r13, %ctaid.x;
	shl.b32 	%r14, %r13, 4;
	mov.u32 	%r3, %tid.x;
	add.s32 	%r4, %r14, %r3;
	setp.lt.u32 	%p2, %r2, %r10;
	setp.lt.u32 	%p3, %r4, %r9;
	and.pred  	%p1, %p3, %p2;
	mov.u32 	%r15, _ZZ12dilateKernelPiS_jjE9sharedMem;
	mad.lo.s32 	%r5, %r1, 72, %r15;
	not.pred 	%p4, %p1;
	@%p4 bra 	$L__BB0_17;
	cvta.to.global.u64 	%rd3, %rd1;
	mad.lo.s32 	%r16, %r9, %r2, %r4;
	mul.wide.u32 	%rd4, %r16, 4;
	add.s64 	%rd5, %rd3, %rd4;
	ld.global.u32 	%r17, [%rd5];
	add.s32 	%r6, %r5, 72;
	shl.b32 	%r18, %r3, 2;
	add.s32 	%r19, %r6, %r18;
	st.shared.u32 	[%r19+4], %r17;
	setp.ne.s32 	%p5, %r3, 0;
	@%p5 bra 	$L__BB0_3;
	mov.b32 	%r20, 0;
	st.shared.u32 	[%r6], %r20;
$L__BB0_3:
	setp.ne.s32 	%p6, %r1, 0;
	add.s32 	%r7, %r15, %r18;
	@%p6 bra 	$L__BB0_5;
	mov.b32 	%r23, 0;
	st.shared.u32 	[%r7+4], %r23;
$L__BB0_5:
	setp.ne.s32 	%p7, %r3, 15;
	@%p7 bra 	$L__BB0_7;
	mov.b32 	%r24, 0;
	st.shared.u32 	[%r5+140], %r24;
$L__BB0_7:
	setp.ne.s32 	%p8, %r1, 15;
	@%p8 bra 	$L__BB0_9;
	mov.b32 	%r25, 0;
	st.shared.u32 	[%r7+1228], %r25;
$L__BB0_9:
	or.b32  	%r26, %r3, %r1;
	setp.ne.s32 	%p9, %r26, 0;
	@%p9 bra 	$L__BB0_11;
	mov.b32 	%r27, 0;
	st.shared.u32 	[_ZZ12dilateKernelPiS_jjE9sharedMem], %r27;
$L__BB0_11:
	setp.ne.s32 	%p10, %r3, 15;
	setp.ne.s32 	%p11, %r1, 0;
	or.pred  	%p12, %p10, %p11;
	@%p12 bra 	$L__BB0_13;
	mov.b32 	%r30, 0;
	st.shared.u32 	[_ZZ12dilateKernelPiS_jjE9sharedMem+68], %r30;
	bra.uni 	$L__BB0_17;
$L__BB0_13:
	setp.ne.s32 	%p13, %r1, 15;
	setp.ne.s32 	%p14, %r3, 0;
	or.pred  	%p15, %p14, %p13;
	@%p15 bra 	$L__BB0_15;
	mov.b32 	%r29, 0;
	st.shared.u32 	[_ZZ12dilateKernelPiS_jjE9sharedMem+1140], %r29;
	bra.uni 	$L__BB0_17;
$L__BB0_15:
	setp.ne.s32 	%p16, %r1, 15;
	setp.ne.s32 	%p17, %r3, 15;
	or.pred  	%p18, %p17, %p16;
	@%p18 bra 	$L__BB0_17;
	mov.b32 	%r28, 0;
	st.shared.u32 	[_ZZ12dilateKernelPiS_jjE9sharedMem+1292], %r28;
$L__BB0_17:
	bar.sync 	0;
	shl.b32 	%r31, %r3, 2;
	add.s32 	%r8, %r5, %r31;
	@%p4 bra 	$L__BB0_19;
	ld.shared.u32 	%r32, [%r8];
	ld.shared.u32 	%r33, [%r8+4];
	ld.shared.u32 	%r34, [%r8+8];
	ld.shared.u32 	%r35, [%r8+72];
	ld.shared.u32 	%r36, [%r8+76];
	ld.shared.u32 	%r37, [%r8+80];
	ld.shared.u32 	%r38, [%r8+144];
	ld.shared.u32 	%r39, [%r8+148];
	ld.shared.u32 	%r40, [%r8+152];
	max.s32 	%r41, %r32, %r33;
	max.s32 	%r42, %r41, %r34;
	max.s32 	%r43, %r42, %r35;
	max.s32 	%r44, %r43, %r36;
	max.s32 	%r45, %r44, %r37;
	max.s32 	%r46, %r45, %r38;
	max.s32 	%r47, %r46, %r39;
	max.s32 	%r48, %r47, %r40;
	max.s32 	%r49, %r48, 0;
	mad.lo.s32 	%r50, %r9, %r2, %r4;
	cvta.to.global.u64 	%rd6, %rd2;
	mul.wide.u32 	%rd7, %r50, 4;
	add.s64 	%rd8, %rd6, %rd7;
	st.global.u32 	[%rd8], %r49;
$L__BB0_19:
	ret;

}
	// .globl	_Z11erodeKernelPiS_jj
.visible .entry _Z11erodeKernelPiS_jj(
	.param .u64 .ptr .align 1 _Z11erodeKernelPiS_jj_param_0,
	.param .u64 .ptr .align 1 _Z11erodeKernelPiS_jj_param_1,
	.param .u32 _Z11erodeKernelPiS_jj_param_2,
	.param .u32 _Z11erodeKernelPiS_jj_param_3
)
{
	.reg .pred 	%p<20>;
	.reg .b32 	%r<51>;
	.reg .b64 	%rd<9>;
	// demoted variable
	.shared .align 4 .b8 _ZZ11erodeKernelPiS_jjE9sharedMem[1296];
	ld.param.u64 	%rd1, [_Z11erodeKernelPiS_jj_param_0];
	ld.param.u64 	%rd2, [_Z11erodeKernelPiS_jj_param_1];
	ld.param.u32 	%r9, [_Z11erodeKernelPiS_jj_param_2];
	ld.param.u32 	%r10, [_Z11erodeKernelPiS_jj_param_3];
	mov.u32 	%r11, %ctaid.y;
	shl.b32 	%r12, %r11, 4;
	mov.u32 	%r1, %tid.y;
	add.s32 	%r2, %r12, %r1;
	mov.u32 	%r13, %ctaid.x;
	shl.b32 	%r14, %r13, 4;
	mov.u32 	%r3, %tid.x;
	add.s32 	%r4, %r14, %r3;
	setp.lt.u32 	%p2, %r2, %r10;
	setp.lt.u32 	%p3, %r4, %r9;
	and.pred  	%p1, %p3, %p2;
	mov.u32 	%r15, _ZZ11erodeKernelPiS_jjE9sharedMem;
	mad.lo.s32 	%r5, %r1, 72, %r15;
	not.pred 	%p4, %p1;
	@%p4 bra 	$L__BB1_17;
	cvta.to.global.u64 	%rd3, %rd1;
	mad.lo.s32 	%r16, %r9, %r2, %r4;
	mul.wide.u32 	%rd4, %r16, 4;
	add.s64 	%rd5, %rd3, %rd4;
	ld.global.u32 	%r17, [%rd5];
	add.s32 	%r6, %r5, 72;
	shl.b32 	%r18, %r3, 2;
	add.s32 	%r19, %r6, %r18;
	st.shared.u32 	[%r19+4], %r17;
	setp.ne.s32 	%p5, %r3, 0;
	@%p5 bra 	$L__BB1_3;
	mov.b32 	%r20, 0;
	st.shared.u32 	[%r6], %r20;
$L__BB1_3:
	setp.ne.s32 	%p6, %r1, 0;
	add.s32 	%r7, %r15, %r18;
	@%p6 bra 	$L__BB1_5;
	mov.b32 	%r23, 0;
	st.shared.u32 	[%r7+4], %r23;
$L__BB1_5:
	setp.ne.s32 	%p7, %r3, 15;
	@%p7 bra 	$L__BB1_7;
	mov.b32 	%r24, 0;
	st.shared.u32 	[%r5+140], %r24;
$L__BB1_7:
	setp.ne.s32 	%p8, %r1, 15;
	@%p8 bra 	$L__BB1_9;
	mov.b32 	%r25, 0;
	st.shared.u32 	[%r7+1228], %r25;
$L__BB1_9:
	or.b32  	%r26, %r3, %r1;
	setp.ne.s32 	%p9, %r26, 0;
	@%p9 bra 	$L__BB1_11;
	mov.b32 	%r27, 0;
	st.shared.u32 	[_ZZ11erodeKernelPiS_jjE9sharedMem], %r27;
$L__BB1_11:
	setp.ne.s32 	%p10, %r3, 15;
	setp.ne.s32 	%p11, %r1, 0;
	or.pred  	%p12, %p10, %p11;
	@%p12 bra 	$L__BB1_13;
	mov.b32 	%r30, 0;
	st.shared.u32 	[_ZZ11erodeKernelPiS_jjE9sharedMem+68], %r30;
	bra.uni 	$L__BB1_17;
$L__BB1_13:
	setp.ne.s32 	%p13, %r1, 15;
	setp.ne.s32 	%p14, %r3, 15;
	or.pred  	%p15, %p13, %p14;
	@%p15 bra 	$L__BB1_15;
	mov.b32 	%r29, 0;
	st.shared.u32 	[_ZZ11erodeKernelPiS_jjE9sharedMem+1292], %r29;
	bra.uni 	$L__BB1_17;
$L__BB1_15:
	setp.ne.s32 	%p16, %r1, 15;
	setp.ne.s32 	%p17, %r3, 0;
	or.pred  	%p18, %p17, %p16;
	@%p18 bra 	$L__BB1_17;
	mov.b32 	%r28, 0;
	st.shared.u32 	[_ZZ11erodeKernelPiS_jjE9sharedMem+1224], %r28;
$L__BB1_17:
	bar.sync 	0;
	shl.b32 	%r31, %r3, 2;
	add.s32 	%r8, %r5, %r31;
	@%p4 bra 	$L__BB1_19;
	ld.shared.u32 	%r32, [%r8];
	ld.shared.u32 	%r33, [%r8+4];
	ld.shared.u32 	%r34, [%r8+8];
	ld.shared.u32 	%r35, [%r8+72];
	ld.shared.u32 	%r36, [%r8+76];
	ld.shared.u32 	%r37, [%r8+80];
	ld.shared.u32 	%r38, [%r8+144];
	ld.shared.u32 	%r39, [%r8+148];
	ld.shared.u32 	%r40, [%r8+152];
	min.s32 	%r41, %r32, %r33;
	min.s32 	%r42, %r41, %r34;
	min.s32 	%r43, %r42, %r35;
	min.s32 	%r44, %r43, %r36;
	min.s32 	%r45, %r44, %r37;
	min.s32 	%r46, %r45, %r38;
	min.s32 	%r47, %r46, %r39;
	min.s32 	%r48, %r47, %r40;
	min.s32 	%r49, %r48, 255;
	mad.lo.s32 	%r50, %r9, %r2, %r4;
	cvta.to.global.u64 	%rd6, %rd2;
	mul.wide.u32 	%rd7, %r50, 4;
	add.s64 	%rd8, %rd6, %rd7;
	st.global.u32 	[%rd8], %r49;
$L__BB1_19:
	ret;

}
	// .globl	_Z14binarizeKernelPiS_jji
.visible .entry _Z14binarizeKernelPiS_jji(
	.param .u64 .ptr .align 1 _Z14binarizeKernelPiS_jji_param_0,
	.param .u64 .ptr .align 1 _Z14binarizeKernelPiS_jji_param_1,
	.param .u32 _Z14binarizeKernelPiS_jji_param_2,
	.param .u32 _Z14binarizeKernelPiS_jji_param_3,
	.param .u32 _Z14binarizeKernelPiS_jji_param_4
)
{
	.reg .pred 	%p<5>;
	.reg .b32 	%r<15>;
	.reg .b64 	%rd<8>;

	ld.param.u64 	%rd1, [_Z14binarizeKernelPiS_jji_param_0];
	ld.param.u64 	%rd2, [_Z14binarizeKernelPiS_jji_param_1];
	ld.param.u32 	%r3, [_Z14binarizeKernelPiS_jji_param_2];
	ld.param.u32 	%r5, [_Z14binarizeKernelPiS_jji_param_3];
	ld.param.u32 	%r4, [_Z14binarizeKernelPiS_jji_param_4];
	mov.u32 	%r6, %ctaid.y;
	mov.u32 	%r7, %ntid.y;
	mov.u32 	%r8, %tid.y;
	mad.lo.s32 	%r1, %r6, %r7, %r8;
	mov.u32 	%r9, %ctaid.x;
	mov.u32 	%r10, %ntid.x;
	mov.u32 	%r11, %tid.x;
	mad.lo.s32 	%r2, %r9, %r10, %r11;
	setp.ge.u32 	%p1, %r1, %r5;
	setp.ge.u32 	%p2, %r2, %r3;
	or.pred  	%p3, %p2, %p1;
	@%p3 bra 	$L__BB2_2;
	cvta.to.global.u64 	%rd3, %rd1;
	cvta.to.global.u64 	%rd4, %rd2;
	mad.lo.s32 	%r12, %r3, %r1, %r2;
	mul.wide.u32 	%rd5, %r12, 4;
	add.s64 	%rd6, %rd3, %rd5;
	ld.global.u32 	%r13, [%rd6];
	setp.lt.s32 	%p4, %r13, %r4;
	selp.b32 	%r14, 0, 255, %p4;
	add.s64 	%rd7, %rd4, %rd5;
	st.global.u32 	[%rd7], %r14;
$L__BB2_2:
	ret;

}


// ===== COMPILED SASS (sm_100) =====

	.target	sm_100

	.elftype	@"ET_EXEC"


//--------------------- .note.nv.tkinfo           --------------------------
	.section	.note.nv.tkinfo,"",@"SHT_NOTE"
	.sectionflags	@"SHF_NOTE_NV_TKINFO"
	.tkinfo
        /*0018*/ 	.word	0x00000002
        /*0030*/ 	.string	""
        /*0030*/ 	.string	"ptxas"
        /*0030*/ 	.string	"Cuda compilation tools, release 13.0, V13.0.88"
        /*0030*/ 	.string	"Build cuda_13.0.r13.0/compiler.36424714_0"
        /*0030*/ 	.string	"-arch sm_100 -m 64 "



//--------------------- .note.nv.cuinfo           --------------------------
	.section	.note.nv.cuinfo,"",@"SHT_NOTE"
	.sectionflags	@"SHF_NOTE_NV_CUINFO"
        /*0018*/ 	.short	0x0002
        /*001a*/ 	.short	0x0064
        /*001c*/ 	.short	0x0082
	.zero		2


//--------------------- .nv.info                  --------------------------
	.section	.nv.info,"",@"SHT_CUDA_INFO"
	.align	4


	//----- nvinfo : EIATTR_REGCOUNT
	.align		4
        /*0000*/ 	.byte	0x04, 0x2f
        /*0002*/ 	.short	(.L_1 - .L_0)
	.align		4
.L_0:
        /*0004*/ 	.word	index@(_Z12dilateKernelPiS_jj)
        /*0008*/ 	.word	0x00000011


	//----- nvinfo : EIATTR_FRAME_SIZE
	.align		4
.L_1:
        /*000c*/ 	.byte	0x04, 0x11
        /*000e*/ 	.short	(.L_3 - .L_2)
	.align		4
.L_2:
        /*0010*/ 	.word	index@(_Z12dilateKernelPiS_jj)
        /*0014*/ 	.word	0x00000000


	//----- nvinfo : EIATTR_REGCOUNT
	.align		4
.L_3:
        /*0018*/ 	.byte	0x04, 0x2f
        /*001a*/ 	.short	(.L_5 - .L_4)
	.align		4
.L_4:
        /*001c*/ 	.word	index@(_Z11erodeKernelPiS_jj)
        /*0020*/ 	.word	0x00000011


	//----- nvinfo : EIATTR_FRAME_SIZE
	.align		4
.L_5:
        /*0024*/ 	.byte	0x04, 0x11
        /*0026*/ 	.short	(.L_7 - .L_6)
	.align		4
.L_6:
        /*0028*/ 	.word	index@(_Z11erodeKernelPiS_jj)
        /*002c*/ 	.word	0x00000000


	//----- nvinfo : EIATTR_REGCOUNT
	.align		4
.L_7:
        /*0030*/ 	.byte	0x04, 0x2f
        /*0032*/ 	.short	(.L_9 - .L_8)
	.align		4
.L_8:
        /*0034*/ 	.word	index@(_Z14binarizeKernelPiS_jji)
        /*0038*/ 	.word	0x0000000a


	//----- nvinfo : EIATTR_FRAME_SIZE
	.align		4
.L_9:
        /*003c*/ 	.byte	0x04, 0x11
        /*003e*/ 	.short	(.L_11 - .L_10)
	.align		4
.L_10:
        /*0040*/ 	.word	index@(_Z14binarizeKernelPiS_jji)
        /*0044*/ 	.word	0x00000000


	//----- nvinfo : EIATTR_MIN_STACK_SIZE
	.align		4
.L_11:
        /*0048*/ 	.byte	0x04, 0x12
        /*004a*/ 	.short	(.L_13 - .L_12)
	.align		4
.L_12:
        /*004c*/ 	.word	index@(_Z14binarizeKernelPiS_jji)
        /*0050*/ 	.word	0x00000000


	//----- nvinfo : EIATTR_MIN_STACK_SIZE
	.align		4
.L_13:
        /*0054*/ 	.byte	0x04, 0x12
        /*0056*/ 	.short	(.L_15 - .L_14)
	.align		4
.L_14:
        /*0058*/ 	.word	index@(_Z11erodeKernelPiS_jj)
        /*005c*/ 	.word	0x00000000


	//----- nvinfo : EIATTR_MIN_STACK_SIZE
	.align		4
.L_15:
        /*0060*/ 	.byte	0x04, 0x12
        /*0062*/ 	.short	(.L_17 - .L_16)
	.align		4
.L_16:
        /*0064*/ 	.word	index@(_Z12dilateKernelPiS_jj)
        /*0068*/ 	.word	0x00000000
.L_17:


//--------------------- .nv.compat                --------------------------
	.section	.nv.compat,"",@"SHT_CUDA_COMPAT_INFO"
	.align	4
        /*0000*/ 	.byte	0x02, 0x09, 0x00, 0x00, 0x02, 0x02, 0x01, 0x00, 0x02, 0x05, 0x05, 0x00, 0x03, 0x07, 0x01, 0x01
        /*0010*/ 	.byte	0x02, 0x03, 0x00, 0x00, 0x02, 0x06, 0x01, 0x00, 0x04, 0x0b, 0x08, 0x00, 0x09, 0x00, 0x00, 0x00
        /*0020*/ 	.byte	0x00, 0x00, 0x00, 0x00


//--------------------- .nv.info._Z14binarizeKernelPiS_jji --------------------------
	.section	.nv.info._Z14binarizeKernelPiS_jji,"",@"SHT_CUDA_INFO"
	.sectionflags	@""
	.align	4


	//----- nvinfo : EIATTR_CUDA_API_VERSION
	.align		4
        /*0000*/ 	.byte	0x04, 0x37
        /*0002*/ 	.short	(.L_19 - .L_18)
.L_18:
        /*0004*/ 	.word	0x00000082


	//----- nvinfo : EIATTR_KPARAM_INFO
	.align		4
.L_19:
        /*0008*/ 	.byte	0x04, 0x17
        /*000a*/ 	.short	(.L_21 - .L_20)
.L_20:
        /*000c*/ 	.word	0x00000000
        /*0010*/ 	.short	0x0004
        /*0012*/ 	.short	0x0018
        /*0014*/ 	.byte	0x00, 0xf0, 0x11, 0x00


	//----- nvinfo : EIATTR_KPARAM_INFO
	.align		4
.L_21:
        /*0018*/ 	.byte	0x04, 0x17
        /*001a*/ 	.short	(.L_23 - .L_22)
.L_22:
        /*001c*/ 	.word	0x00000000
        /*0020*/ 	.short	0x0003
        /*0022*/ 	.short	0x0014
        /*0024*/ 	.byte	0x00, 0xf0, 0x11, 0x00


	//----- nvinfo : EIATTR_KPARAM_INFO
	.align		4
.L_23:
        /*0028*/ 	.byte	0x04, 0x17
        /*002a*/ 	.short	(.L_25 - .L_24)
.L_24:
        /*002c*/ 	.word	0x00000000
        /*0030*/ 	.short	0x0002
        /*0032*/ 	.short	0x0010
        /*0034*/ 	.byte	0x00, 0xf0, 0x11, 0x00


	//----- nvinfo : EIATTR_KPARAM_INFO
	.align		4
.L_25:
        /*0038*/ 	.byte	0x04, 0x17
        /*003a*/ 	.short	(.L_27 - .L_26)
.L_26:
        /*003c*/ 	.word	0x00000000
        /*0040*/ 	.short	0x0001
        /*0042*/ 	.short	0x0008
        /*0044*/ 	.byte	0x00, 0xf5, 0x21, 0x00


	//----- nvinfo : EIATTR_KPARAM_INFO
	.align		4
.L_27:
        /*0048*/ 	.byte	0x04, 0x17
        /*004a*/ 	.short	(.L_29 - .L_28)
.L_28:
        /*004c*/ 	.word	0x00000000
        /*0050*/ 	.short	0x0000
        /*0052*/ 	.short	0x0000
        /*0054*/ 	.byte	0x00, 0xf5, 0x21, 0x00


	//----- nvinfo : EIATTR_SPARSE_MMA_MASK
	.align		4
.L_29:
        /*0058*/ 	.byte	0x03, 0x50
        /*005a*/ 	.short	0x0000


	//----- nvinfo : EIATTR_MAXREG_COUNT
	.align		4
        /*005c*/ 	.byte	0x03, 0x1b
        /*005e*/ 	.short	0x00ff


	//----- nvinfo : EIATTR_MERCURY_ISA_VERSION
	.align		4
        /*0060*/ 	.byte	0x03, 0x5f
        /*0062*/ 	.short	0x0101


	//----- nvinfo : EIATTR_VRC_CTA_INIT_COUNT
	.align		4
        /*0064*/ 	.byte	0x02, 0x4a
	.zero		1
	.zero		1


	//----- nvinfo : EIATTR_EXIT_INSTR_OFFSETS
	.align		4
        /*0068*/ 	.byte	0x04, 0x1c
        /*006a*/ 	.short	(.L_31 - .L_30)


	//   ....[0]....
.L_30:
        /*006c*/ 	.word	0x000000c0


	//   ....[1]....
        /*0070*/ 	.word	0x00000180


	//----- nvinfo : EIATTR_CBANK_PARAM_SIZE
	.align		4
.L_31:
        /*0074*/ 	.byte	0x03, 0x19
        /*0076*/ 	.short	0x001c


	//----- nvinfo : EIATTR_PARAM_CBANK
	.align		4
        /*0078*/ 	.byte	0x04, 0x0a
        /*007a*/ 	.short	(.L_33 - .L_32)
	.align		4
.L_32:
        /*007c*/ 	.word	index@(.nv.constant0._Z14binarizeKernelPiS_jji)
        /*0080*/ 	.short	0x0380
        /*0082*/ 	.short	0x001c


	//----- nvinfo : EIATTR_SW_WAR
	.align		4
.L_33:
        /*0084*/ 	.byte	0x04, 0x36
        /*0086*/ 	.short	(.L_35 - .L_34)
.L_34:
        /*0088*/ 	.word	0x00000008
.L_35:


//--------------------- .nv.info._Z11erodeKernelPiS_jj --------------------------
	.section	.nv.info._Z11erodeKernelPiS_jj,"",@"SHT_CUDA_INFO"
	.sectionflags	@""
	.align	4


	//----- nvinfo : EIATTR_CUDA_API_VERSION
	.align		4
        /*0000*/ 	.byte	0x04, 0x37
        /*0002*/ 	.short	(.L_37 - .L_36)
.L_36:
        /*0004*/ 	.word	0x00000082


	//----- nvinfo : EIATTR_KPARAM_INFO
	.align		4
.L_37:
        /*0008*/ 	.byte	0x04, 0x17
        /*000a*/ 	.short	(.L_39 - .L_38)
.L_38:
        /*000c*/ 	.word	0x00000000
        /*0010*/ 	.short	0x0003
        /*0012*/ 	.short	0x0014
        /*0014*/ 	.byte	0x00, 0xf0, 0x11, 0x00


	//----- nvinfo : EIATTR_KPARAM_INFO
	.align		4
.L_39:
        /*0018*/ 	.byte	0x04, 0x17
        /*001a*/ 	.short	(.L_41 - .L_40)
.L_40:
        /*001c*/ 	.word	0x00000000
        /*0020*/ 	.short	0x0002
        /*0022*/ 	.short	0x0010
        /*0024*/ 	.byte	0x00, 0xf0, 0x11, 0x00


	//----- nvinfo : EIATTR_KPARAM_INFO
	.align		4
.L_41:
        /*0028*/ 	.byte	0x04, 0x17
        /*002a*/ 	.short	(.L_43 - .L_42)
.L_42:
        /*002c*/ 	.word	0x00000000
        /*0030*/ 	.short	0x0001
        /*0032*/ 	.short	0x0008
        /*0034*/ 	.byte	0x00, 0xf5, 0x21, 0x00


	//----- nvinfo : EIATTR_KPARAM_INFO
	.align		4
.L_43:
        /*0038*/ 	.byte	0x04, 0x17
        /*003a*/ 	.short	(.L_45 - .L_44)
.L_44:
        /*003c*/ 	.word	0x00000000
        /*0040*/ 	.short	0x0000
        /*0042*/ 	.short	0x0000
        /*0044*/ 	.byte	0x00, 0xf5, 0x21, 0x00


	//----- nvinfo : EIATTR_SPARSE_MMA_MASK
	.align		4
.L_45:
        /*0048*/ 	.byte	0x03, 0x50
        /*004a*/ 	.short	0x0000


	//----- nvinfo : EIATTR_MAXREG_COUNT
	.align		4
        /*004c*/ 	.byte	0x03, 0x1b
        /*004e*/ 	.short	0x00ff


	//----- nvinfo : EIATTR_NUM_BARRIERS
	.align		4
        /*0050*/ 	.byte	0x02, 0x4c
        /*0052*/ 	.byte	0x01
	.zero		1


	//----- nvinfo : EIATTR_MERCURY_ISA_VERSION
	.align		4
        /*0054*/ 	.byte	0x03, 0x5f
        /*0056*/ 	.short	0x0101


	//----- nvinfo : EIATTR_VRC_CTA_INIT_COUNT
	.align		4
        /*0058*/ 	.byte	0x02, 0x4a
	.zero		1
	.zero		1


	//----- nvinfo : EIATTR_EXIT_INSTR_OFFSETS
	.align		4
        /*005c*/ 	.byte	0x04, 0x1c
        /*005e*/ 	.short	(.L_47 - .L_46)


	//   ....[0]....
.L_46:
        /*0060*/ 	.word	0x000002d0


	//   ....[1]....
        /*0064*/ 	.word	0x00000400


	//----- nvinfo : EIATTR_CRS_STACK_SIZE
	.align		4
.L_47:
        /*0068*/ 	.byte	0x04, 0x1e
        /*006a*/ 	.short	(.L_49 - .L_48)
.L_48:
        /*006c*/ 	.word	0x00000000


	//----- nvinfo : EIATTR_CBANK_PARAM_SIZE
	.align		4
.L_49:
        /*0070*/ 	.byte	0x03, 0x19
        /*0072*/ 	.short	0x0018


	//----- nvinfo : EIATTR_PARAM_CBANK
	.align		4
        /*0074*/ 	.byte	0x04, 0x0a
        /*0076*/ 	.short	(.L_51 - .L_50)
	.align		4
.L_50:
        /*0078*/ 	.word	index@(.nv.constant0._Z11erodeKernelPiS_jj)
        /*007c*/ 	.short	0x0380
        /*007e*/ 	.short	0x0018


	//----- nvinfo : EIATTR_SW_WAR
	.align		4
.L_51:
        /*0080*/ 	.byte	0x04, 0x36
        /*0082*/ 	.short	(.L_53 - .L_52)
.L_52:
        /*0084*/ 	.word	0x00000008
.L_53:


//--------------------- .nv.info._Z12dilateKernelPiS_jj --------------------------
	.section	.nv.info._Z12dilateKernelPiS_jj,"",@"SHT_CUDA_INFO"
	.sectionflags	@""
	.align	4


	//----- nvinfo : EIATTR_CUDA_API_VERSION
	.align		4
        /*0000*/ 	.byte	0x04, 0x37
        /*0002*/ 	.short	(.L_55 - .L_54)
.L_54:
        /*0004*/ 	.word	0x00000082


	//----- nvinfo : EIATTR_KPARAM_INFO
	.align		4
.L_55:
        /*0008*/ 	.byte	0x04, 0x17
        /*000a*/ 	.short	(.L_57 - .L_56)
.L_56:
        /*000c*/ 	.word	0x00000000
        /*0010*/ 	.short	0x0003
        /*0012*/ 	.short	0x0014
        /*0014*/ 	.byte	0x00, 0xf0, 0x11, 0x00


	//----- nvinfo : EIATTR_KPARAM_INFO
	.align		4
.L_57:
        /*0018*/ 	.byte	0x04, 0x17
        /*001a*/ 	.short	(.L_59 - .L_58)
.L_58:
        /*001c*/ 	.word	0x00000000
        /*0020*/ 	.short	0x0002
        /*0022*/ 	.short	0x0010
        /*0024*/ 	.byte	0x00, 0xf0, 0x11, 0x00


	//----- nvinfo : EIATTR_KPARAM_INFO
	.align		4
.L_59:
        /*0028*/ 	.byte	0x04, 0x17
        /*002a*/ 	.short	(.L_61 - .L_60)
.L_60:
        /*002c*/ 	.word	0x00000000
        /*0030*/ 	.short	0x0001
        /*0032*/ 	.short	0x0008
        /*0034*/ 	.byte	0x00, 0xf5, 0x21, 0x00


	//----- nvinfo : EIATTR_KPARAM_INFO
	.align		4
.L_61:
        /*0038*/ 	.byte	0x04, 0x17
        /*003a*/ 	.short	(.L_63 - .L_62)
.L_62:
        /*003c*/ 	.word	0x00000000
        /*0040*/ 	.short	0x0000
        /*0042*/ 	.short	0x0000
        /*0044*/ 	.byte	0x00, 0xf5, 0x21, 0x00


	//----- nvinfo : EIATTR_SPARSE_MMA_MASK
	.align		4
.L_63:
        /*0048*/ 	.byte	0x03, 0x50
        /*004a*/ 	.short	0x0000


	//----- nvinfo : EIATTR_MAXREG_COUNT
	.align		4
        /*004c*/ 	.byte	0x03, 0x1b
        /*004e*/ 	.short	0x00ff


	//----- nvinfo : EIATTR_NUM_BARRIERS
	.align		4
        /*0050*/ 	.byte	0x02, 0x4c
        /*0052*/ 	.byte	0x01
	.zero		1


	//----- nvinfo : EIATTR_MERCURY_ISA_VERSION
	.align		4
        /*0054*/ 	.byte	0x03, 0x5f
        /*0056*/ 	.short	0x0101


	//----- nvinfo : EIATTR_VRC_CTA_INIT_COUNT
	.align		4
        /*0058*/ 	.byte	0x02, 0x4a
	.zero		1
	.zero		1


	//----- nvinfo : EIATTR_EXIT_INSTR_OFFSETS
	.align		4
        /*005c*/ 	.byte	0x04, 0x1c
        /*005e*/ 	.short	(.L_65 - .L_64)


	//   ....[0]....
.L_64:
        /*0060*/ 	.word	0x000002d0


	//   ....[1]....
        /*0064*/ 	.word	0x000003f0


	//----- nvinfo : EIATTR_CRS_STACK_SIZE
	.align		4
.L_65:
        /*0068*/ 	.byte	0x04, 0x1e
        /*006a*/ 	.short	(.L_67 - .L_66)
.L_66:
        /*006c*/ 	.word	0x00000000


	//----- nvinfo : EIATTR_CBANK_PARAM_SIZE
	.align		4
.L_67:
        /*0070*/ 	.byte	0x03, 0x19
        /*0072*/ 	.short	0x0018


	//----- nvinfo : EIATTR_PARAM_CBANK
	.align		4
        /*0074*/ 	.byte	0x04, 0x0a
        /*0076*/ 	.short	(.L_69 - .L_68)
	.align		4
.L_68:
        /*0078*/ 	.word	index@(.nv.constant0._Z12dilateKernelPiS_jj)
        /*007c*/ 	.short	0x0380
        /*007e*/ 	.short	0x0018


	//----- nvinfo : EIATTR_SW_WAR
	.align		4
.L_69:
        /*0080*/ 	.byte	0x04, 0x36
        /*0082*/ 	.short	(.L_71 - .L_70)
.L_70:
        /*0084*/ 	.word	0x00000008
.L_71:


//--------------------- .nv.callgraph             --------------------------
	.section	.nv.callgraph,"",@"SHT_CUDA_CALLGRAPH"
	.align	4
	.sectionentsize	8
	.align		4
        /*0000*/ 	.word	0x00000000
	.align		4
        /*0004*/ 	.word	0xffffffff
	.align		4
        /*0008*/ 	.word	0x00000000
	.align		4
        /*000c*/ 	.word	0xfffffffe
	.align		4
        /*0010*/ 	.word	0x00000000
	.align		4
        /*0014*/ 	.word	0xfffffffd
	.align		4
        /*0018*/ 	.word	0x00000000
	.align		4
        /*001c*/ 	.word	0xfffffffc


//--------------------- .text._Z14binarizeKernelPiS_jji --------------------------
	.section	.text._Z14binarizeKernelPiS_jji,"ax",@progbits
	.align	128
        .global         _Z14binarizeKernelPiS_jji
        .type           _Z14binarizeKernelPiS_jji,@function
        .size           _Z14binarizeKernelPiS_jji,(.L_x_7 - _Z14binarizeKernelPiS_jji)
        .other          _Z14binarizeKernelPiS_jji,@"STO_CUDA_ENTRY STV_DEFAULT"
_Z14binarizeKernelPiS_jji:
.text._Z14binarizeKernelPiS_jji:
[----:B------:R-:W-:Y:S01]  /*0000*/  LDC R1, c[0x0][0x37c] ;  /* 0x0000df00ff017b82 */ /* 0x000fe20000000800 */
[----:B------:R-:W0:Y:S07]  /*0010*/  S2R R3, SR_TID.Y ;  /* 0x0000000000037919 */ /* 0x000e2e0000002200 */
[----:B------:R-:W0:Y:S01]  /*0020*/  S2UR UR4, SR_CTAID.Y ;  /* 0x00000000000479c3 */ /* 0x000e220000002600 */
[----:B------:R-:W1:Y:S01]  /*0030*/  LDCU.64 UR6, c[0x0][0x390] ;  /* 0x00007200ff0677ac */ /* 0x000e620008000a00 */
[----:B------:R-:W2:Y:S06]  /*0040*/  S2R R2, SR_TID.X ;  /* 0x0000000000027919 */ /* 0x000eac0000002100 */
[----:B------:R-:W0:Y:S08]  /*0050*/  LDC R0, c[0x0][0x364] ;  /* 0x0000d900ff007b82 */ /* 0x000e300000000800 */
[----:B------:R-:W2:Y:S08]  /*0060*/  S2UR UR5, SR_CTAID.X ;  /* 0x00000000000579c3 */ /* 0x000eb00000002500 */
[----:B------:R-:W2:Y:S01]  /*0070*/  LDC R5, c[0x0][0x360] ;  /* 0x0000d800ff057b82 */ /* 0x000ea20000000800 */
[----:B0-----:R-:W-:-:S05]  /*0080*/  IMAD R0, R0, UR4, R3 ;  /* 0x0000000400007c24 */ /* 0x001fca000f8e0203 */
[----:B-1----:R-:W-:Y:S01]  /*0090*/  ISETP.GE.U32.AND P0, PT, R0, UR7, PT ;  /* 0x0000000700007c0c */ /* 0x002fe2000bf06070 */
[----:B--2---:R-:W-:-:S05]  /*00a0*/  IMAD R5, R5, UR5, R2 ;  /* 0x0000000505057c24 */ /* 0x004fca000f8e0202 */
[----:B------:R-:W-:-:S13]  /*00b0*/  ISETP.GE.U32.OR P0, PT, R5, UR6, P0 ;  /* 0x0000000605007c0c */ /* 0x000fda0008706470 */
[----:B------:R-:W-:Y:S05]  /*00c0*/  @P0 EXIT ;  /* 0x000000000000094d */ /* 0x000fea0003800000 */
[----:B------:R-:W0:Y:S01]  /*00d0*/  LDC.64 R2, c[0x0][0x380] ;  /* 0x0000e000ff027b82 */ /* 0x000e220000000a00 */
[----:B------:R-:W1:Y:S01]  /*00e0*/  LDCU.64 UR4, c[0x0][0x358] ;  /* 0x00006b00ff0477ac */ /* 0x000e620008000a00 */
[----:B------:R-:W-:Y:S01]  /*00f0*/  IMAD R7, R0, UR6, R5 ;  /* 0x0000000600077c24 */ /* 0x000fe2000f8e0205 */
[----:B------:R-:W2:Y:S05]  /*0100*/  LDCU UR7, c[0x0][0x398] ;  /* 0x00007300ff0777ac */ /* 0x000eaa0008000800 */
[----:B------:R-:W3:Y:S01]  /*0110*/  LDC.64 R4, c[0x0][0x388] ;  /* 0x0000e200ff047b82 */ /* 0x000ee20000000a00 */
[----:B0-----:R-:W-:-:S06]  /*0120*/  IMAD.WIDE.U32 R2, R7, 0x4, R2 ;  /* 0x0000000407027825 */ /* 0x001fcc00078e0002 */
[----:B-1----:R-:W2:Y:S01]  /*0130*/  LDG.E R2, desc[UR4][R2.64] ;  /* 0x0000000402027981 */ /* 0x002ea2000c1e1900 */
[----:B---3--:R-:W-:Y:S01]  /*0140*/  IMAD.WIDE.U32 R4, R7, 0x4, R4 ;  /* 0x0000000407047825 */ /* 0x008fe200078e0004 */
[----:B--2---:R-:W-:-:S04]  /*0150*/  ISETP.GE.AND P0, PT, R2, UR7, PT ;  /* 0x0000000702007c0c */ /* 0x004fc8000bf06270 */
[----:B------:R-:W-:-:S05]  /*0160*/  SEL R7, RZ, 0xff, !P0 ;  /* 0x000000ffff077807 */ /* 0x000fca0004000000 */
[----:B------:R-:W-:Y:S01]  /*0170*/  STG.E desc[UR4][R4.64], R7 ;  /* 0x0000000704007986 */ /* 0x000fe2000c101904 */
[----:B------:R-:W-:Y:S05]  /*0180*/  EXIT ;  /* 0x000000000000794d */ /* 0x000fea0003800000 */
.L_x_0:
[----:B------:R-:W-:-:S00]  /*0190*/  BRA `(.L_x_0) ;  /* 0xfffffffc00fc7947 */ /* 0x000fc0000383ffff */
[----:B------:R-:W-:-:S00]  /*01a0*/  NOP ;  /* 0x0000000000007918 */ /* 0x000fc00000000000 */
        /* <DEDUP_REMOVED lines=13> */
.L_x_7:


//--------------------- .text._Z11erodeKernelPiS_jj --------------------------
	.section	.text._Z11erodeKernelPiS_jj,"ax",@progbits
	.align	128
        .global         _Z11erodeKernelPiS_jj
        .type           _Z11erodeKernelPiS_jj,@function
        .size           _Z11erodeKernelPiS_jj,(.L_x_8 - _Z11erodeKernelPiS_jj)
        .other          _Z11erodeKernelPiS_jj,@"STO_CUDA_ENTRY STV_DEFAULT"
_Z11erodeKernelPiS_jj:
.text._Z11erodeKernelPiS_jj:
[----:B------:R-:W-:Y:S01]  /*0000*/  LDC R1, c[0x0][0x37c] ;  /* 0x0000df00ff017b82 */ /* 0x000fe20000000800 */
[----:B------:R-:W0:Y:S01]  /*0010*/  S2R R0, SR_CTAID.Y ;  /* 0x0000000000007919 */ /* 0x000e220000002600 */
[----:B------:R-:W1:Y:S01]  /*0020*/  LDCU.64 UR6, c[0x0][0x390] ;  /* 0x00007200ff0677ac */ /* 0x000e620008000a00 */
[----:B------:R-:W-:Y:S01]  /*0030*/  MOV R2, 0x400 ;  /* 0x0000040000027802 */ /* 0x000fe20000000f00 */
[----:B------:R-:W-:Y:S01]  /*0040*/  BSSY.RECONVERGENT B0, `(.L_x_1) ;  /* 0x0000026000007945 */ /* 0x000fe20003800200 */
[----:B------:R-:W0:Y:S01]  /*0050*/  S2R R9, SR_TID.Y ;  /* 0x0000000000097919 */ /* 0x000e220000002200 */
[----:B------:R-:W2:Y:S01]  /*0060*/  LDCU.64 UR4, c[0x0][0x358] ;  /* 0x00006b00ff0477ac */ /* 0x000ea20008000a00 */
[----:B------:R-:W3:Y:S01]  /*0070*/  S2R R5, SR_CTAID.X ;  /* 0x0000000000057919 */ /* 0x000ee20000002500 */
[----:B------:R-:W3:Y:S01]  /*0080*/  S2R R11, SR_TID.X ;  /* 0x00000000000b7919 */ /* 0x000ee20000002100 */
[----:B------:R-:W4:Y:S01]  /*0090*/  S2R R3, SR_CgaCtaId ;  /* 0x0000000000037919 */ /* 0x000f220000008800 */
[----:B0-----:R-:W-:-:S05]  /*00a0*/  IMAD R0, R0, 0x10, R9 ;  /* 0x0000001000007824 */ /* 0x001fca00078e0209 */
[----:B-1----:R-:W-:Y:S01]  /*00b0*/  ISETP.GE.U32.AND P0, PT, R0, UR7, PT ;  /* 0x0000000700007c0c */ /* 0x002fe2000bf06070 */
[----:B---3--:R-:W-:Y:S01]  /*00c0*/  IMAD R5, R5, 0x10, R11 ;  /* 0x0000001005057824 */ /* 0x008fe200078e020b */
[----:B----4-:R-:W-:-:S04]  /*00d0*/  LEA R4, R3, R2, 0x18 ;  /* 0x0000000203047211 */ /* 0x010fc800078ec0ff */
[----:B------:R-:W-:Y:S01]  /*00e0*/  ISETP.LT.U32.AND P0, PT, R5, UR6, !P0 ;  /* 0x0000000605007c0c */ /* 0x000fe2000c701070 */
[----:B------:R-:W-:-:S12]  /*00f0*/  IMAD R6, R9, 0x48, R4 ;  /* 0x0000004809067824 */ /* 0x000fd800078e0204 */
[----:B--2---:R-:W-:Y:S05]  /*0100*/  @!P0 BRA `(.L_x_2) ;  /* 0x0000000000648947 */ /* 0x004fea0003800000 */
[----:B------:R-:W0:Y:S01]  /*0110*/  LDC.64 R2, c[0x0][0x380] ;  /* 0x0000e000ff027b82 */ /* 0x000e220000000a00 */
[----:B------:R-:W-:-:S04]  /*0120*/  IMAD R7, R0, UR6, R5 ;  /* 0x0000000600077c24 */ /* 0x000fc8000f8e0205 */
[----:B0-----:R-:W-:-:S06]  /*0130*/  IMAD.WIDE.U32 R2, R7, 0x4, R2 ;  /* 0x0000000407027825 */ /* 0x001fcc00078e0002 */
[----:B------:R-:W2:Y:S01]  /*0140*/  LDG.E R2, desc[UR4][R2.64] ;  /* 0x0000000402027981 */ /* 0x000ea2000c1e1900 */
[C---:B------:R-:W-:Y:S01]  /*0150*/  ISETP.NE.AND P5, PT, R11.reuse, RZ, PT ;  /* 0x000000ff0b00720c */ /* 0x040fe20003fa5270 */
[----:B------:R-:W-:Y:S01]  /*0160*/  IMAD R13, R11, 0x4, R6 ;  /* 0x000000040b0d7824 */ /* 0x000fe200078e0206 */
[----:B------:R-:W-:Y:S01]  /*0170*/  ISETP.NE.AND P6, PT, R9, RZ, PT ;  /* 0x000000ff0900720c */ /* 0x000fe20003fc5270 */
[C---:B------:R-:W-:Y:S01]  /*0180*/  IMAD R7, R11.reuse, 0x4, R4 ;  /* 0x000000040b077824 */ /* 0x040fe200078e0204 */
[----:B------:R-:W-:Y:S02]  /*0190*/  ISETP.NE.AND P2, PT, R11, 0xf, PT ;  /* 0x0000000f0b00780c */ /* 0x000fe40003f45270 */
[----:B------:R-:W-:Y:S02]  /*01a0*/  ISETP.NE.AND P1, PT, R9, 0xf, PT ;  /* 0x0000000f0900780c */ /* 0x000fe40003f25270 */
[C---:B------:R-:W-:Y:S02]  /*01b0*/  LOP3.LUT P3, RZ, R11.reuse, R9, RZ, 0xfc, !PT ;  /* 0x000000090bff7212 */ /* 0x040fe4000786fcff */
[----:B------:R-:W-:Y:S01]  /*01c0*/  ISETP.NE.OR P4, PT, R11, 0xf, P6 ;  /* 0x0000000f0b00780c */ /* 0x000fe20003785670 */
[----:B--2---:R0:W-:Y:S04]  /*01d0*/  STS [R13+0x4c], R2 ;  /* 0x00004c020d007388 */ /* 0x0041e80000000800 */
[----:B------:R0:W-:Y:S04]  /*01e0*/  @!P5 STS [R6+0x48], RZ ;  /* 0x000048ff0600d388 */ /* 0x0001e80000000800 */
[----:B------:R0:W-:Y:S04]  /*01f0*/  @!P6 STS [R7+0x4], RZ ;  /* 0x000004ff0700e388 */ /* 0x0001e80000000800 */
[----:B------:R0:W-:Y:S04]  /*0200*/  @!P2 STS [R6+0x8c], RZ ;  /* 0x00008cff0600a388 */ /* 0x0001e80000000800 */
[----:B------:R0:W-:Y:S04]  /*0210*/  @!P1 STS [R7+0x4cc], RZ ;  /* 0x0004ccff07009388 */ /* 0x0001e80000000800 */
[----:B------:R0:W-:Y:S04]  /*0220*/  @!P3 STS [R4], RZ ;  /* 0x000000ff0400b388 */ /* 0x0001e80000000800 */
[----:B------:R0:W-:Y:S01]  /*0230*/  @!P4 STS [R4+0x44], RZ ;  /* 0x000044ff0400c388 */ /* 0x0001e20000000800 */
[----:B------:R-:W-:Y:S05]  /*0240*/  @!P4 BRA `(.L_x_2) ;  /* 0x000000000014c947 */ /* 0x000fea0003800000 */
[----:B------:R-:W-:-:S13]  /*0250*/  ISETP.NE.OR P2, PT, R9, 0xf, P2 ;  /* 0x0000000f0900780c */ /* 0x000fda0001745670 */
[----:B------:R1:W-:Y:S01]  /*0260*/  @!P2 STS [R4+0x50c], RZ ;  /* 0x00050cff0400a388 */ /* 0x0003e20000000800 */
[----:B------:R-:W-:Y:S05]  /*0270*/  @!P2 BRA `(.L_x_2) ;  /* 0x000000000008a947 */ /* 0x000fea0003800000 */
[----:B------:R-:W-:-:S13]  /*0280*/  ISETP.NE.OR P1, PT, R11, RZ, P1 ;  /* 0x000000ff0b00720c */ /* 0x000fda0000f25670 */
[----:B------:R2:W-:Y:S02]  /*0290*/  @!P1 STS [R4+0x4c8], RZ ;  /* 0x0004c8ff04009388 */ /* 0x0005e40000000800 */
.L_x_2:
[----:B------:R-:W-:Y:S05]  /*02a0*/  BSYNC.RECONVERGENT B0 ;  /* 0x0000000000007941 */ /* 0x000fea0003800200 */
.L_x_1:
[----:B------:R-:W-:Y:S01]  /*02b0*/  BAR.SYNC.DEFER_BLOCKING 0x0 ;  /* 0x0000000000007b1d */ /* 0x000fe20000010000 */
[----:B------:R-:W-:-:S05]  /*02c0*/  IMAD R14, R11, 0x4, R6 ;  /* 0x000000040b0e7824 */ /* 0x000fca00078e0206 */
[----:B------:R-:W-:Y:S05]  /*02d0*/  @!P0 EXIT ;  /* 0x000000000000894d */ /* 0x000fea0003800000 */
[----:B012---:R-:W-:Y:S01]  /*02e0*/  LDS R4, [R14] ;  /* 0x000000000e047984 */ /* 0x007fe20000000800 */
[----:B------:R-:W0:Y:S01]  /*02f0*/  LDC.64 R2, c[0x0][0x388] ;  /* 0x0000e200ff027b82 */ /* 0x000e220000000a00 */
[----:B------:R-:W-:Y:S02]  /*0300*/  IMAD R5, R0, UR6, R5 ;  /* 0x0000000600057c24 */ /* 0x000fe4000f8e0205 */
[----:B------:R-:W-:Y:S04]  /*0310*/  LDS R7, [R14+0x4] ;  /* 0x000004000e077984 */ /* 0x000fe80000000800 */
[----:B------:R-:W1:Y:S04]  /*0320*/  LDS R6, [R14+0x8] ;  /* 0x000008000e067984 */ /* 0x000e680000000800 */
[----:B------:R-:W-:Y:S04]  /*0330*/  LDS R8, [R14+0x48] ;  /* 0x000048000e087984 */ /* 0x000fe80000000800 */
[----:B------:R-:W2:Y:S04]  /*0340*/  LDS R9, [R14+0x4c] ;  /* 0x00004c000e097984 */ /* 0x000ea80000000800 */
[----:B------:R-:W-:Y:S04]  /*0350*/  LDS R10, [R14+0x50] ;  /* 0x000050000e0a7984 */ /* 0x000fe80000000800 */
[----:B------:R-:W3:Y:S01]  /*0360*/  LDS R11, [R14+0x90] ;  /* 0x000090000e0b7984 */ /* 0x000ee20000000800 */
[----:B0-----:R-:W-:-:S03]  /*0370*/  IMAD.WIDE.U32 R2, R5, 0x4, R2 ;  /* 0x0000000405027825 */ /* 0x001fc600078e0002 */
[----:B------:R-:W-:Y:S04]  /*0380*/  LDS R12, [R14+0x94] ;  /* 0x000094000e0c7984 */ /* 0x000fe80000000800 */
[----:B------:R-:W0:Y:S01]  /*0390*/  LDS R13, [R14+0x98] ;  /* 0x000098000e0d7984 */ /* 0x000e220000000800 */
[----:B-1----:R-:W-:-:S04]  /*03a0*/  VIMNMX3 R4, R4, R7, R6, PT ;  /* 0x000000070404720f */ /* 0x002fc80003800106 */
[----:B--2---:R-:W-:-:S04]  /*03b0*/  VIMNMX3 R4, R4, R8, R9, PT ;  /* 0x000000080404720f */ /* 0x004fc80003800109 */
[----:B---3--:R-:W-:-:S04]  /*03c0*/  VIMNMX3 R4, R4, R10, R11, PT ;  /* 0x0000000a0404720f */ /* 0x008fc8000380010b */
[----:B0-----:R-:W-:-:S04]  /*03d0*/  VIMNMX3 R4, R4, R12, R13, PT ;  /* 0x0000000c0404720f */ /* 0x001fc8000380010d */
[----:B------:R-:W-:-:S05]  /*03e0*/  VIMNMX R5, PT, PT, R4, 0xff, PT ;  /* 0x000000ff04057848 */ /* 0x000fca0003fe0100 */
[----:B------:R-:W-:Y:S01]  /*03f0*/  STG.E desc[UR4][R2.64], R5 ;  /* 0x0000000502007986 */ /* 0x000fe2000c101904 */
[----:B------:R-:W-:Y:S05]  /*0400*/  EXIT ;  /* 0x000000000000794d */ /* 0x000fea0003800000 */
.L_x_3:
        /* <DEDUP_REMOVED lines=15> */
.L_x_8:


//--------------------- .text._Z12dilateKernelPiS_jj --------------------------
	.section	.text._Z12dilateKernelPiS_jj,"ax",@progbits
	.align	128
        .global         _Z12dilateKernelPiS_jj
        .type           _Z12dilateKernelPiS_jj,@function
        .size           _Z12dilateKernelPiS_jj,(.L_x_9 - _Z12dilateKernelPiS_jj)
        .other          _Z12dilateKernelPiS_jj,@"STO_CUDA_ENTRY STV_DEFAULT"
_Z12dilateKernelPiS_jj:
.text._Z12dilateKernelPiS_jj:
        /* <DEDUP_REMOVED lines=23> */
[----:B------:R-:W-:Y:S02]  /*0170*/  ISETP.NE.AND P5, PT, R9, RZ, PT ;  /* 0x000000ff0900720c */ /* 0x000fe40003fa5270 */
[----:B------:R-:W-:Y:S02]  /*0180*/  ISETP.NE.AND P6, PT, R11, 0xf, PT ;  /* 0x0000000f0b00780c */ /* 0x000fe40003fc5270 */
[----:B------:R-:W-:Y:S02]  /*0190*/  ISETP.NE.AND P1, PT, R9, 0xf, PT ;  /* 0x0000000f0900780c */ /* 0x000fe40003f25270 */
[C---:B------:R-:W-:Y:S01]  /*01a0*/  LOP3.LUT P2, RZ, R11.reuse, R9, RZ, 0xfc, !PT ;  /* 0x000000090bff7212 */ /* 0x040fe2000784fcff */
[C---:B------:R-:W-:Y:S01]  /*01b0*/  IMAD R9, R11.reuse, 0x4, R6 ;  /* 0x000000040b097824 */ /* 0x040fe200078e0206 */
[----:B------:R-:W-:-:S04]  /*01c0*/  ISETP.NE.OR P3, PT, R11, 0xf, P5 ;  /* 0x0000000f0b00780c */ /* 0x000fc80002f65670 */
        /* <DEDUP_REMOVED lines=8> */
[----:B------:R-:W-:-:S13]  /*0250*/  ISETP.NE.OR P2, PT, R11, RZ, P1 ;  /* 0x000000ff0b00720c */ /* 0x000fda0000f45670 */
[----:B------:R1:W-:Y:S01]  /*0260*/  @!P2 STS [R4+0x474], RZ ;  /* 0x000474ff0400a388 */ /* 0x0003e20000000800 */
[----:B------:R-:W-:Y:S05]  /*0270*/  @!P2 BRA `(.L_x_5) ;  /* 0x000000000008a947 */ /* 0x000fea0003800000 */
[----:B------:R-:W-:-:S13]  /*0280*/  ISETP.NE.OR P1, PT, R11, 0xf, P1 ;  /* 0x0000000f0b00780c */ /* 0x000fda0000f25670 */
[----:B------:R2:W-:Y:S02]  /*0290*/  @!P1 STS [R4+0x50c], RZ ;  /* 0x00050cff04009388 */ /* 0x0005e40000000800 */
.L_x_5:
[----:B------:R-:W-:Y:S05]  /*02a0*/  BSYNC.RECONVERGENT B0 ;  /* 0x0000000000007941 */ /* 0x000fea0003800200 */
.L_x_4:
        /* <DEDUP_REMOVED lines=15> */
[----:B-1----:R-:W-:-:S04]  /*03a0*/  VIMNMX3 R4, R4, R7, R6, !PT ;  /* 0x000000070404720f */ /* 0x002fc80007800106 */
[----:B--2---:R-:W-:-:S04]  /*03b0*/  VIMNMX3 R4, R4, R8, R9, !PT ;  /* 0x000000080404720f */ /* 0x004fc80007800109 */
[----:B---3--:R-:W-:-:S04]  /*03c0*/  VIMNMX3 R4, R4, R10, R11, !PT ;  /* 0x0000000a0404720f */ /* 0x008fc8000780010b */
[----:B0-----:R-:W-:-:S05]  /*03d0*/  VIMNMX3.RELU R13, R4, R12, R13, !PT ;  /* 0x0000000c040d720f */ /* 0x001fca000780110d */
[----:B------:R-:W-:Y:S01]  /*03e0*/  STG.E desc[UR4][R2.64], R13 ;  /* 0x0000000d02007986 */ /* 0x000fe2000c101904 */
[----:B------:R-:W-:Y:S05]  /*03f0*/  EXIT ;  /* 0x000000000000794d */ /* 0x000fea0003800000 */
.L_x_6:
        /* <DEDUP_REMOVED lines=16> */
.L_x_9:


//--------------------- .nv.shared.reserved.0     --------------------------
	.section	.nv.shared.reserved.0,"aw",@nobits
	.weak		__nv_reservedSMEM_offset_0_alias
	.size		__nv_reservedSMEM_offset_0_alias, 0, 64
	.other		__nv_reservedSMEM_offset_0_alias,@"STO_CUDA_RESERVED_SHARED STV_DEFAULT"
__nv_reservedSMEM_offset_0_alias:
	.zero		0
	.zero		64


//--------------------- .nv.shared._Z11erodeKernelPiS_jj --------------------------
	.section	.nv.shared._Z11erodeKernelPiS_jj,"aw",@nobits
	.sectionflags	@""
	.align	4
.nv.shared._Z11erodeKernelPiS_jj:
	.zero		2320


//--------------------- .nv.shared._Z12dilateKernelPiS_jj --------------------------
	.section	.nv.shared._Z12dilateKernelPiS_jj,"aw",@nobits
	.sectionflags	@""
	.align	4
.nv.shared._Z12dilateKernelPiS_jj:
	.zero		2320


//--------------------- .nv.constant0._Z14binarizeKernelPiS_jji --------------------------
	.section	.nv.constant0._Z14binarizeKernelPiS_jji,"a",@progbits
	.sectionflags	@""
	.align	4
.nv.constant0._Z14binarizeKernelPiS_jji:
	.zero		924


//--------------------- .nv.constant0._Z11erodeKernelPiS_jj --------------------------
	.section	.nv.constant0._Z11erodeKernelPiS_jj,"a",@progbits
	.sectionflags	@""
	.align	4
.nv.constant0._Z11erodeKernelPiS_jj:
	.zero		920


//--------------------- .nv.constant0._Z12dilateKernelPiS_jj --------------------------
	.section	.nv.constant0._Z12dilateKernelPiS_jj,"a",@progbits
	.sectionflags	@""
	.align	4
.nv.constant0._Z12dilateKernelPiS_jj:
	.zero		920


//--------------------- SYMBOLS --------------------------

	.type		.nv.reservedSmem.offset0,@object
	.size		.nv.reservedSmem.offset0,0x4
	.type		.nv.reservedSmem.cap,@object
	.size		.nv.reservedSmem.cap,0x4
